//
// Generated by NVIDIA NVVM Compiler
//
// Compiler Build ID: CL-36424714
// Cuda compilation tools, release 13.0, V13.0.88
// Based on NVVM 20.0.0
//

.version 9.0
.target sm_100
.address_size 64

	// .globl	_Z7matMultPfS_S_i

.visible .entry _Z7matMultPfS_S_i(
	.param .u64 .ptr .align 1 _Z7matMultPfS_S_i_param_0,
	.param .u64 .ptr .align 1 _Z7matMultPfS_S_i_param_1,
	.param .u64 .ptr .align 1 _Z7matMultPfS_S_i_param_2,
	.param .u32 _Z7matMultPfS_S_i_param_3
)
{
	.reg .pred 	%p<10>;
	.reg .b32 	%r<81>;
	.reg .b32 	%f<67>;
	.reg .b64 	%rd<48>;

	ld.param.u64 	%rd5, [_Z7matMultPfS_S_i_param_0];
	ld.param.u64 	%rd6, [_Z7matMultPfS_S_i_param_1];
	ld.param.u64 	%rd4, [_Z7matMultPfS_S_i_param_2];
	ld.param.u32 	%r44, [_Z7matMultPfS_S_i_param_3];
	cvta.to.global.u64 	%rd1, %rd6;
	cvta.to.global.u64 	%rd2, %rd5;
	mov.u32 	%r45, %tid.x;
	mov.u32 	%r46, %ntid.x;
	mov.u32 	%r47, %ctaid.x;
	mad.lo.s32 	%r1, %r46, %r47, %r45;
	mov.u32 	%r2, %tid.y;
	mov.u32 	%r48, %ntid.y;
	mov.u32 	%r49, %ctaid.y;
	mul.lo.s32 	%r3, %r48, %r49;
	add.s32 	%r50, %r3, %r2;
	max.s32 	%r51, %r1, %r50;
	setp.ge.s32 	%p1, %r51, %r44;
	@%p1 bra 	$L__BB0_13;
	mul.lo.s32 	%r5, %r44, %r1;
	and.b32  	%r6, %r44, 7;
	setp.lt.u32 	%p2, %r44, 8;
	mov.f32 	%f66, 0f00000000;
	mov.b32 	%r79, 0;
	@%p2 bra 	$L__BB0_4;
	and.b32  	%r79, %r44, 2147483640;
	neg.s32 	%r77, %r79;
	shl.b32 	%r9, %r44, 3;
	mad.lo.s32 	%r75, %r44, 7, %r50;
	mad.lo.s32 	%r74, %r44, 6, %r50;
	mad.lo.s32 	%r73, %r44, 5, %r50;
	shl.b32 	%r53, %r44, 2;
	add.s32 	%r72, %r50, %r53;
	mad.lo.s32 	%r71, %r44, 3, %r50;
	shl.b32 	%r54, %r44, 1;
	add.s32 	%r70, %r50, %r54;
	add.s64 	%rd3, %rd1, 16;
	add.s32 	%r55, %r2, %r44;
	add.s32 	%r68, %r55, %r3;
	mov.f32 	%f66, 0f00000000;
	mov.u32 	%r69, %r5;
	mov.u32 	%r76, %r50;
$L__BB0_3:
	.pragma "nounroll";
	mul.wide.s32 	%rd7, %r69, 4;
	add.s64 	%rd8, %rd3, %rd7;
	mul.wide.u32 	%rd9, %r76, 4;
	add.s64 	%rd10, %rd2, %rd9;
	ld.global.f32 	%f16, [%rd10];
	ld.global.f32 	%f17, [%rd8+-16];
	fma.rn.f32 	%f18, %f16, %f17, %f66;
	mul.wide.u32 	%rd11, %r68, 4;
	add.s64 	%rd12, %rd2, %rd11;
	ld.global.f32 	%f19, [%rd12];
	ld.global.f32 	%f20, [%rd8+-12];
	fma.rn.f32 	%f21, %f19, %f20, %f18;
	mul.wide.u32 	%rd13, %r70, 4;
	add.s64 	%rd14, %rd2, %rd13;
	ld.global.f32 	%f22, [%rd14];
	ld.global.f32 	%f23, [%rd8+-8];
	fma.rn.f32 	%f24, %f22, %f23, %f21;
	mul.wide.u32 	%rd15, %r71, 4;
	add.s64 	%rd16, %rd2, %rd15;
	ld.global.f32 	%f25, [%rd16];
	ld.global.f32 	%f26, [%rd8+-4];
	fma.rn.f32 	%f27, %f25, %f26, %f24;
	mul.wide.u32 	%rd17, %r72, 4;
	add.s64 	%rd18, %rd2, %rd17;
	ld.global.f32 	%f28, [%rd18];
	ld.global.f32 	%f29, [%rd8];
	fma.rn.f32 	%f30, %f28, %f29, %f27;
	mul.wide.u32 	%rd19, %r73, 4;
	add.s64 	%rd20, %rd2, %rd19;
	ld.global.f32 	%f31, [%rd20];
	ld.global.f32 	%f32, [%rd8+4];
	fma.rn.f32 	%f33, %f31, %f32, %f30;
	mul.wide.u32 	%rd21, %r74, 4;
	add.s64 	%rd22, %rd2, %rd21;
	ld.global.f32 	%f34, [%rd22];
	ld.global.f32 	%f35, [%rd8+8];
	fma.rn.f32 	%f36, %f34, %f35, %f33;
	mul.wide.u32 	%rd23, %r75, 4;
	add.s64 	%rd24, %rd2, %rd23;
	ld.global.f32 	%f37, [%rd24];
	ld.global.f32 	%f38, [%rd8+12];
	fma.rn.f32 	%f66, %f37, %f38, %f36;
	add.s32 	%r77, %r77, 8;
	add.s32 	%r76, %r76, %r9;
	add.s32 	%r75, %r75, %r9;
	add.s32 	%r74, %r74, %r9;
	add.s32 	%r73, %r73, %r9;
	add.s32 	%r72, %r72, %r9;
	add.s32 	%r71, %r71, %r9;
	add.s32 	%r70, %r70, %r9;
	add.s32 	%r69, %r69, 8;
	add.s32 	%r68, %r68, %r9;
	setp.ne.s32 	%p3, %r77, 0;
	@%p3 bra 	$L__BB0_3;
$L__BB0_4:
	setp.eq.s32 	%p4, %r6, 0;
	@%p4 bra 	$L__BB0_12;
	and.b32  	%r38, %r44, 3;
	setp.lt.u32 	%p5, %r6, 4;
	@%p5 bra 	$L__BB0_7;
	mad.lo.s32 	%r56, %r79, %r44, %r50;
	mul.wide.u32 	%rd25, %r56, 4;
	add.s64 	%rd26, %rd2, %rd25;
	ld.global.f32 	%f40, [%rd26];
	add.s32 	%r57, %r79, %r5;
	mul.wide.s32 	%rd27, %r57, 4;
	add.s64 	%rd28, %rd1, %rd27;
	ld.global.f32 	%f41, [%rd28];
	fma.rn.f32 	%f42, %f40, %f41, %f66;
	add.s32 	%r58, %r56, %r44;
	mul.wide.u32 	%rd29, %r58, 4;
	add.s64 	%rd30, %rd2, %rd29;
	ld.global.f32 	%f43, [%rd30];
	ld.global.f32 	%f44, [%rd28+4];
	fma.rn.f32 	%f45, %f43, %f44, %f42;
	add.s32 	%r59, %r58, %r44;
	mul.wide.u32 	%rd31, %r59, 4;
	add.s64 	%rd32, %rd2, %rd31;
	ld.global.f32 	%f46, [%rd32];
	ld.global.f32 	%f47, [%rd28+8];
	fma.rn.f32 	%f48, %f46, %f47, %f45;
	add.s32 	%r60, %r59, %r44;
	mul.wide.u32 	%rd33, %r60, 4;
	add.s64 	%rd34, %rd2, %rd33;
	ld.global.f32 	%f49, [%rd34];
	ld.global.f32 	%f50, [%rd28+12];
	fma.rn.f32 	%f66, %f49, %f50, %f48;
	add.s32 	%r79, %r79, 4;
$L__BB0_7:
	setp.eq.s32 	%p6, %r38, 0;
	@%p6 bra 	$L__BB0_12;
	setp.eq.s32 	%p7, %r38, 1;
	@%p7 bra 	$L__BB0_10;
	mad.lo.s32 	%r61, %r79, %r44, %r50;
	mul.wide.u32 	%rd35, %r61, 4;
	add.s64 	%rd36, %rd2, %rd35;
	ld.global.f32 	%f52, [%rd36];
	add.s32 	%r62, %r79, %r5;
	mul.wide.s32 	%rd37, %r62, 4;
	add.s64 	%rd38, %rd1, %rd37;
	ld.global.f32 	%f53, [%rd38];
	fma.rn.f32 	%f54, %f52, %f53, %f66;
	add.s32 	%r63, %r61, %r44;
	mul.wide.u32 	%rd39, %r63, 4;
	add.s64 	%rd40, %rd2, %rd39;
	ld.global.f32 	%f55, [%rd40];
	ld.global.f32 	%f56, [%rd38+4];
	fma.rn.f32 	%f66, %f55, %f56, %f54;
	add.s32 	%r79, %r79, 2;
$L__BB0_10:
	and.b32  	%r64, %r44, 1;
	setp.eq.b32 	%p8, %r64, 1;
	not.pred 	%p9, %p8;
	@%p9 bra 	$L__BB0_12;
	mad.lo.s32 	%r65, %r79, %r44, %r50;
	mul.wide.u32 	%rd41, %r65, 4;
	add.s64 	%rd42, %rd2, %rd41;
	ld.global.f32 	%f57, [%rd42];
	add.s32 	%r66, %r79, %r5;
	mul.wide.s32 	%rd43, %r66, 4;
	add.s64 	%rd44, %rd1, %rd43;
	ld.global.f32 	%f58, [%rd44];
	fma.rn.f32 	%f66, %f57, %f58, %f66;
$L__BB0_12:
	add.s32 	%r67, %r5, %r50;
	cvta.to.global.u64 	%rd45, %rd4;
	mul.wide.s32 	%rd46, %r67, 4;
	add.s64 	%rd47, %rd45, %rd46;
	st.global.f32 	[%rd47], %f66;
$L__BB0_13:
	ret;

}


// ===== COMPILED SASS (sm_100) =====

	.target	sm_100

	.elftype	@"ET_EXEC"


//--------------------- .note.nv.tkinfo           --------------------------
	.section	.note.nv.tkinfo,"",@"SHT_NOTE"
	.sectionflags	@"SHF_NOTE_NV_TKINFO"
	.tkinfo
        /*0018*/ 	.word	0x00000002
        /*0030*/ 	.string	""
        /*0030*/ 	.string	"ptxas"
        /*0030*/ 	.string	"Cuda compilation tools, release 13.0, V13.0.88"
        /*0030*/ 	.string	"Build cuda_13.0.r13.0/compiler.36424714_0"
        /*0030*/ 	.string	"-arch sm_100 -m 64 "



//--------------------- .note.nv.cuinfo           --------------------------
	.section	.note.nv.cuinfo,"",@"SHT_NOTE"
	.sectionflags	@"SHF_NOTE_NV_CUINFO"
        /*0018*/ 	.short	0x0002
        /*001a*/ 	.short	0x0064
        /*001c*/ 	.short	0x0082
	.zero		2


//--------------------- .nv.info                  --------------------------
	.section	.nv.info,"",@"SHT_CUDA_INFO"
	.align	4


	//----- nvinfo : EIATTR_REGCOUNT
	.align		4
        /*0000*/ 	.byte	0x04, 0x2f
        /*0002*/ 	.short	(.L_1 - .L_0)
	.align		4
.L_0:
        /*0004*/ 	.word	index@(_Z7matMultPfS_S_i)
        /*0008*/ 	.word	0x00000020


	//----- nvinfo : EIATTR_FRAME_SIZE
	.align		4
.L_1:
        /*000c*/ 	.byte	0x04, 0x11
        /*000e*/ 	.short	(.L_3 - .L_2)
	.align		4
.L_2:
        /*0010*/ 	.word	index@(_Z7matMultPfS_S_i)
        /*0014*/ 	.word	0x00000000


	//----- nvinfo : EIATTR_MIN_STACK_SIZE
	.align		4
.L_3:
        /*0018*/ 	.byte	0x04, 0x12
        /*001a*/ 	.short	(.L_5 - .L_4)
	.align		4
.L_4:
        /*001c*/ 	.word	index@(_Z7matMultPfS_S_i)
        /*0020*/ 	.word	0x00000000
.L_5:


//--------------------- .nv.compat                --------------------------
	.section	.nv.compat,"",@"SHT_CUDA_COMPAT_INFO"
	.align	4
        /*0000*/ 	.byte	0x02, 0x09, 0x00, 0x00, 0x02, 0x02, 0x01, 0x00, 0x02, 0x05, 0x05, 0x00, 0x03, 0x07, 0x01, 0x01
        /*0010*/ 	.byte	0x02, 0x03, 0x00, 0x00, 0x02, 0x06, 0x01, 0x00, 0x04, 0x0b, 0x08, 0x00, 0x09, 0x00, 0x00, 0x00
        /*0020*/ 	.byte	0x00, 0x00, 0x00, 0x00


//--------------------- .nv.info._Z7matMultPfS_S_i --------------------------
	.section	.nv.info._Z7matMultPfS_S_i,"",@"SHT_CUDA_INFO"
	.sectionflags	@""
	.align	4


	//----- nvinfo : EIATTR_CUDA_API_VERSION
	.align		4
        /*0000*/ 	.byte	0x04, 0x37
        /*0002*/ 	.short	(.L_7 - .L_6)
.L_6:
        /*0004*/ 	.word	0x00000082


	//----- nvinfo : EIATTR_KPARAM_INFO
	.align		4
.L_7:
        /*0008*/ 	.byte	0x04, 0x17
        /*000a*/ 	.short	(.L_9 - .L_8)
.L_8:
        /*000c*/ 	.word	0x00000000
        /*0010*/ 	.short	0x0003
        /*0012*/ 	.short	0x0018
        /*0014*/ 	.byte	0x00, 0xf0, 0x11, 0x00


	//----- nvinfo : EIATTR_KPARAM_INFO
	.align		4
.L_9:
        /*0018*/ 	.byte	0x04, 0x17
        /*001a*/ 	.short	(.L_11 - .L_10)
.L_10:
        /*001c*/ 	.word	0x00000000
        /*0020*/ 	.short	0x0002
        /*0022*/ 	.short	0x0010
        /*0024*/ 	.byte	0x00, 0xf5, 0x21, 0x00


	//----- nvinfo : EIATTR_KPARAM_INFO
	.align		4
.L_11:
        /*0028*/ 	.byte	0x04, 0x17
        /*002a*/ 	.short	(.L_13 - .L_12)
.L_12:
        /*002c*/ 	.word	0x00000000
        /*0030*/ 	.short	0x0001
        /*0032*/ 	.short	0x0008
        /*0034*/ 	.byte	0x00, 0xf5, 0x21, 0x00


	//----- nvinfo : EIATTR_KPARAM_INFO
	.align		4
.L_13:
        /*0038*/ 	.byte	0x04, 0x17
        /*003a*/ 	.short	(.L_15 - .L_14)
.L_14:
        /*003c*/ 	.word	0x00000000
        /*0040*/ 	.short	0x0000
        /*0042*/ 	.short	0x0000
        /*0044*/ 	.byte	0x00, 0xf5, 0x21, 0x00


	//----- nvinfo : EIATTR_SPARSE_MMA_MASK
	.align		4
.L_15:
        /*0048*/ 	.byte	0x03, 0x50
        /*004a*/ 	.short	0x0000


	//----- nvinfo : EIATTR_MAXREG_COUNT
	.align		4
        /*004c*/ 	.byte	0x03, 0x1b
        /*004e*/ 	.short	0x00ff


	//----- nvinfo : EIATTR_MERCURY_ISA_VERSION
	.align		4
        /*0050*/ 	.byte	0x03, 0x5f
        /*0052*/ 	.short	0x0101


	//----- nvinfo : EIATTR_VRC_CTA_INIT_COUNT
	.align		4
        /*0054*/ 	.byte	0x02, 0x4a
	.zero		1
	.zero		1


	//----- nvinfo : EIATTR_EXIT_INSTR_OFFSETS
	.align		4
        /*0058*/ 	.byte	0x04, 0x1c
        /*005a*/ 	.short	(.L_17 - .L_16)


	//   ....[0]....
.L_16:
        /*005c*/ 	.word	0x000000d0


	//   ....[1]....
        /*0060*/ 	.word	0x00000930


	//----- nvinfo : EIATTR_CBANK_PARAM_SIZE
	.align		4
.L_17:
        /*0064*/ 	.byte	0x03, 0x19
        /*0066*/ 	.short	0x001c


	//----- nvinfo : EIATTR_PARAM_CBANK
	.align		4
        /*0068*/ 	.byte	0x04, 0x0a
        /*006a*/ 	.short	(.L_19 - .L_18)
	.align		4
.L_18:
        /*006c*/ 	.word	index@(.nv.constant0._Z7matMultPfS_S_i)
        /*0070*/ 	.short	0x0380
        /*0072*/ 	.short	0x001c


	//----- nvinfo : EIATTR_SW_WAR
	.align		4
.L_19:
        /*0074*/ 	.byte	0x04, 0x36
        /*0076*/ 	.short	(.L_21 - .L_20)
.L_20:
        /*0078*/ 	.word	0x00000008
.L_21:


//--------------------- .nv.callgraph             --------------------------
	.section	.nv.callgraph,"",@"SHT_CUDA_CALLGRAPH"
	.align	4
	.sectionentsize	8
	.align		4
        /*0000*/ 	.word	0x00000000
	.align		4
        /*0004*/ 	.word	0xffffffff
	.align		4
        /*0008*/ 	.word	0x00000000
	.align		4
        /*000c*/ 	.word	0xfffffffe
	.align		4
        /*0010*/ 	.word	0x00000000
	.align		4
        /*0014*/ 	.word	0xfffffffd
	.align		4
        /*0018*/ 	.word	0x00000000
	.align		4
        /*001c*/ 	.word	0xfffffffc


//--------------------- .text._Z7matMultPfS_S_i   --------------------------
	.section	.text._Z7matMultPfS_S_i,"ax",@progbits
	.align	128
        .global         _Z7matMultPfS_S_i
        .type           _Z7matMultPfS_S_i,@function
        .size           _Z7matMultPfS_S_i,(.L_x_5 - _Z7matMultPfS_S_i)
        .other          _Z7matMultPfS_S_i,@"STO_CUDA_ENTRY STV_DEFAULT"
_Z7matMultPfS_S_i:
.text._Z7matMultPfS_S_i:
[----:B------:R-:W-:Y:S01]  /*0000*/  LDC R1, c[0x0][0x37c] ;  /* 0x0000df00ff017b82 */ /* 0x000fe20000000800 */
[----:B------:R-:W0:Y:S07]  /*0010*/  S2R R4, SR_TID.X ;  /* 0x0000000000047919 */ /* 0x000e2e0000002100 */
[----:B------:R-:W1:Y:S01]  /*0020*/  S2UR UR5, SR_CTAID.Y ;  /* 0x00000000000579c3 */ /* 0x000e620000002600 */
[----:B------:R-:W0:Y:S01]  /*0030*/  LDCU UR6, c[0x0][0x360] ;  /* 0x00006c00ff0677ac */ /* 0x000e220008000800 */
[----:B------:R-:W0:Y:S01]  /*0040*/  S2R R3, SR_CTAID.X ;  /* 0x0000000000037919 */ /* 0x000e220000002500 */
[----:B------:R-:W1:Y:S01]  /*0050*/  LDCU UR4, c[0x0][0x364] ;  /* 0x00006c80ff0477ac */ /* 0x000e620008000800 */
[----:B------:R-:W2:Y:S04]  /*0060*/  S2R R27, SR_TID.Y ;  /* 0x00000000001b7919 */ /* 0x000ea80000002200 */
[----:B------:R-:W3:Y:S01]  /*0070*/  LDC R0, c[0x0][0x398] ;  /* 0x0000e600ff007b82 */ /* 0x000ee20000000800 */
[----:B-1----:R-:W-:Y:S01]  /*0080*/  UIMAD UR4, UR4, UR5, URZ ;  /* 0x00000005040472a4 */ /* 0x002fe2000f8e02ff */
[----:B0-----:R-:W-:-:S05]  /*0090*/  IMAD R4, R3, UR6, R4 ;  /* 0x0000000603047c24 */ /* 0x001fca000f8e0204 */
[----:B--2---:R-:W-:-:S04]  /*00a0*/  IADD3 R3, PT, PT, R27, UR4, RZ ;  /* 0x000000041b037c10 */ /* 0x004fc8000fffe0ff */
[----:B------:R-:W-:-:S04]  /*00b0*/  VIMNMX R5, PT, PT, R4, R3, !PT ;  /* 0x0000000304057248 */ /* 0x000fc80007fe0100 */
[----:B---3--:R-:W-:-:S13]  /*00c0*/  ISETP.GE.AND P0, PT, R5, R0, PT ;  /* 0x000000000500720c */ /* 0x008fda0003f06270 */
[----:B------:R-:W-:Y:S05]  /*00d0*/  @P0 EXIT ;  /* 0x000000000000094d */ /* 0x000fea0003800000 */
[C---:B------:R-:W-:Y:S01]  /*00e0*/  ISETP.GE.U32.AND P1, PT, R0.reuse, 0x8, PT ;  /* 0x000000080000780c */ /* 0x040fe20003f26070 */
[----:B------:R-:W0:Y:S01]  /*00f0*/  LDCU.64 UR8, c[0x0][0x358] ;  /* 0x00006b00ff0877ac */ /* 0x000e220008000a00 */
[----:B------:R-:W-:Y:S01]  /*0100*/  LOP3.LUT R2, R0, 0x7, RZ, 0xc0, !PT ;  /* 0x0000000700027812 */ /* 0x000fe200078ec0ff */
[----:B------:R-:W-:Y:S02]  /*0110*/  HFMA2 R10, -RZ, RZ, 0, 0 ;  /* 0x00000000ff0a7431 */ /* 0x000fe400000001ff */
[----:B------:R-:W-:Y:S01]  /*0120*/  IMAD R4, R4, R0, RZ ;  /* 0x0000000004047224 */ /* 0x000fe200078e02ff */
[----:B------:R-:W-:Y:S02]  /*0130*/  MOV R7, RZ ;  /* 0x000000ff00077202 */ /* 0x000fe40000000f00 */
[----:B------:R-:W-:-:S05]  /*0140*/  ISETP.NE.AND P0, PT, R2, RZ, PT ;  /* 0x000000ff0200720c */ /* 0x000fca0003f05270 */
[----:B------:R-:W-:Y:S08]  /*0150*/  @!P1 BRA `(.L_x_0) ;  /* 0x0000000000fc9947 */ /* 0x000ff00003800000 */
[----:B------:R-:W1:Y:S01]  /*0160*/  LDCU.64 UR6, c[0x0][0x388] ;  /* 0x00007100ff0677ac */ /* 0x000e620008000a00 */
[C---:B------:R-:W-:Y:S01]  /*0170*/  LOP3.LUT R7, R0.reuse, 0x7ffffff8, RZ, 0xc0, !PT ;  /* 0x7ffffff800077812 */ /* 0x040fe200078ec0ff */
[C-C-:B------:R-:W-:Y:S01]  /*0180*/  IMAD R5, R0.reuse, 0x7, R3.reuse ;  /* 0x0000000700057824 */ /* 0x140fe200078e0203 */
[CC--:B------:R-:W-:Y:S01]  /*0190*/  LEA R13, R0.reuse, R3.reuse, 0x2 ;  /* 0x00000003000d7211 */ /* 0x0c0fe200078e10ff */
[C-C-:B------:R-:W-:Y:S01]  /*01a0*/  IMAD R9, R0.reuse, 0x6, R3.reuse ;  /* 0x0000000600097824 */ /* 0x140fe200078e0203 */
[CC--:B------:R-:W-:Y:S01]  /*01b0*/  LEA R23, R0.reuse, R3.reuse, 0x1 ;  /* 0x0000000300177211 */ /* 0x0c0fe200078e08ff */
[C-C-:B------:R-:W-:Y:S01]  /*01c0*/  IMAD R11, R0.reuse, 0x5, R3.reuse ;  /* 0x00000005000b7824 */ /* 0x140fe200078e0203 */
[----:B------:R-:W-:Y:S01]  /*01d0*/  MOV R10, RZ ;  /* 0x000000ff000a7202 */ /* 0x000fe20000000f00 */
[----:B------:R-:W-:Y:S01]  /*01e0*/  IMAD R15, R0, 0x3, R3 ;  /* 0x00000003000f7824 */ /* 0x000fe200078e0203 */
[----:B------:R-:W-:Y:S02]  /*01f0*/  MOV R6, R4 ;  /* 0x0000000400067202 */ /* 0x000fe40000000f00 */
[----:B------:R-:W-:-:S02]  /*0200*/  MOV R29, R3 ;  /* 0x00000003001d7202 */ /* 0x000fc40000000f00 */
[----:B------:R-:W-:Y:S02]  /*0210*/  IADD3 R8, PT, PT, -R7, RZ, RZ ;  /* 0x000000ff07087210 */ /* 0x000fe40007ffe1ff */
[----:B------:R-:W-:Y:S01]  /*0220*/  IADD3 R27, PT, PT, R0, UR4, R27 ;  /* 0x00000004001b7c10 */ /* 0x000fe2000fffe01b */
[----:B-1----:R-:W-:-:S04]  /*0230*/  UIADD3 UR5, UP0, UPT, UR6, 0x10, URZ ;  /* 0x0000001006057890 */ /* 0x002fc8000ff1e0ff */
[----:B------:R-:W-:-:S12]  /*0240*/  UIADD3.X UR4, UPT, UPT, URZ, UR7, URZ, UP0, !UPT ;  /* 0x00000007ff047290 */ /* 0x000fd800087fe4ff */
.L_x_1:
[----:B------:R-:W1:Y:S01]  /*0250*/  LDC.64 R16, c[0x0][0x380] ;  /* 0x0000e000ff107b82 */ /* 0x000e620000000a00 */
[----:B------:R-:W-:Y:S02]  /*0260*/  MOV R18, UR5 ;  /* 0x0000000500127c02 */ /* 0x000fe40008000f00 */
[----:B------:R-:W-:-:S03]  /*0270*/  MOV R19, UR4 ;  /* 0x0000000400137c02 */ /* 0x000fc60008000f00 */
[----:B------:R-:W-:-:S05]  /*0280*/  IMAD.WIDE R18, R6, 0x4, R18 ;  /* 0x0000000406127825 */ /* 0x000fca00078e0212 */
[----:B0-----:R-:W2:Y:S04]  /*0290*/  LDG.E R12, desc[UR8][R18.64+-0x10] ;  /* 0xfffff008120c7981 */ /* 0x001ea8000c1e1900 */
[----:B------:R-:W3:Y:S01]  /*02a0*/  LDG.E R26, desc[UR8][R18.64+-0x4] ;  /* 0xfffffc08121a7981 */ /* 0x000ee2000c1e1900 */
[----:B-1----:R-:W-:-:S06]  /*02b0*/  IMAD.WIDE.U32 R20, R29, 0x4, R16 ;  /* 0x000000041d147825 */ /* 0x002fcc00078e0010 */
[----:B------:R-:W2:Y:S01]  /*02c0*/  LDG.E R21, desc[UR8][R20.64] ;  /* 0x0000000814157981 */ /* 0x000ea2000c1e1900 */
[----:B------:R-:W-:-:S05]  /*02d0*/  IMAD.WIDE.U32 R24, R27, 0x4, R16 ;  /* 0x000000041b187825 */ /* 0x000fca00078e0010 */
[----:B------:R0:W4:Y:S02]  /*02e0*/  LDG.E R14, desc[UR8][R24.64] ;  /* 0x00000008180e7981 */ /* 0x000124000c1e1900 */
[----:B0-----:R-:W-:-:S05]  /*02f0*/  IMAD.WIDE.U32 R24, R15, 0x4, R16 ;  /* 0x000000040f187825 */ /* 0x001fca00078e0010 */
[----:B------:R0:W3:Y:S01]  /*0300*/  LDG.E R22, desc[UR8][R24.64] ;  /* 0x0000000818167981 */ /* 0x0000e2000c1e1900 */
[----:B--2---:R-:W-:Y:S01]  /*0310*/  FFMA R10, R21, R12, R10 ;  /* 0x0000000c150a7223 */ /* 0x004fe2000000000a */
[--C-:B------:R-:W-:Y:S02]  /*0320*/  IMAD.WIDE.U32 R20, R23, 0x4, R16.reuse ;  /* 0x0000000417147825 */ /* 0x100fe400078e0010 */
[----:B------:R-:W4:Y:S04]  /*0330*/  LDG.E R12, desc[UR8][R18.64+-0xc] ;  /* 0xfffff408120c7981 */ /* 0x000f28000c1e1900 */
[----:B------:R-:W2:Y:S04]  /*0340*/  LDG.E R28, desc[UR8][R20.64] ;  /* 0x00000008141c7981 */ /* 0x000ea8000c1e1900 */
[----:B------:R-:W2:Y:S01]  /*0350*/  LDG.E R21, desc[UR8][R18.64+-0x8] ;  /* 0xfffff80812157981 */ /* 0x000ea2000c1e1900 */
[----:B0-----:R-:W-:-:S04]  /*0360*/  IMAD.WIDE.U32 R24, R13, 0x4, R16 ;  /* 0x000000040d187825 */ /* 0x001fc800078e0010 */
[----:B----4-:R-:W-:Y:S02]  /*0370*/  FFMA R10, R14, R12, R10 ;  /* 0x0000000c0e0a7223 */ /* 0x010fe4000000000a */
[----:B------:R-:W4:Y:S04]  /*0380*/  LDG.E R14, desc[UR8][R18.64+0x4] ;  /* 0x00000408120e7981 */ /* 0x000f28000c1e1900 */
[----:B------:R-:W5:Y:S01]  /*0390*/  LDG.E R12, desc[UR8][R18.64+0x8] ;  /* 0x00000808120c7981 */ /* 0x000f62000c1e1900 */
[----:B--2---:R-:W-:Y:S01]  /*03a0*/  FFMA R10, R28, R21, R10 ;  /* 0x000000151c0a7223 */ /* 0x004fe2000000000a */
[----:B------:R-:W-:Y:S02]  /*03b0*/  IMAD.WIDE.U32 R20, R11, 0x4, R16 ;  /* 0x000000040b147825 */ /* 0x000fe400078e0010 */
[----:B------:R-:W2:Y:S02]  /*03c0*/  LDG.E R28, desc[UR8][R18.64+0xc] ;  /* 0x00000c08121c7981 */ /* 0x000ea4000c1e1900 */
[----:B---3--:R-:W-:-:S02]  /*03d0*/  FFMA R10, R22, R26, R10 ;  /* 0x0000001a160a7223 */ /* 0x008fc4000000000a */
[----:B------:R0:W3:Y:S04]  /*03e0*/  LDG.E R22, desc[UR8][R24.64] ;  /* 0x0000000818167981 */ /* 0x0000e8000c1e1900 */
[----:B------:R-:W3:Y:S04]  /*03f0*/  LDG.E R26, desc[UR8][R18.64] ;  /* 0x00000008121a7981 */ /* 0x000ee8000c1e1900 */
[----:B------:R-:W4:Y:S01]  /*0400*/  LDG.E R21, desc[UR8][R20.64] ;  /* 0x0000000814157981 */ /* 0x000f22000c1e1900 */
[----:B0-----:R-:W-:-:S04]  /*0410*/  IMAD.WIDE.U32 R24, R9, 0x4, R16 ;  /* 0x0000000409187825 */ /* 0x001fc800078e0010 */
[----:B------:R-:W-:Y:S02]  /*0420*/  IMAD.WIDE.U32 R16, R5, 0x4, R16 ;  /* 0x0000000405107825 */ /* 0x000fe400078e0010 */
[----:B------:R-:W5:Y:S04]  /*0430*/  LDG.E R25, desc[UR8][R24.64] ;  /* 0x0000000818197981 */ /* 0x000f68000c1e1900 */
[----:B------:R-:W2:Y:S01]  /*0440*/  LDG.E R17, desc[UR8][R16.64] ;  /* 0x0000000810117981 */ /* 0x000ea2000c1e1900 */
[----:B------:R-:W-:-:S04]  /*0450*/  IADD3 R8, PT, PT, R8, 0x8, RZ ;  /* 0x0000000808087810 */ /* 0x000fc80007ffe0ff */
[----:B------:R-:W-:Y:S02]  /*0460*/  ISETP.NE.AND P1, PT, R8, RZ, PT ;  /* 0x000000ff0800720c */ /* 0x000fe40003f25270 */
[C---:B------:R-:W-:Y:S02]  /*0470*/  LEA R29, R0.reuse, R29, 0x3 ;  /* 0x0000001d001d7211 */ /* 0x040fe400078e18ff */
[C---:B------:R-:W-:Y:S02]  /*0480*/  LEA R5, R0.reuse, R5, 0x3 ;  /* 0x0000000500057211 */ /* 0x040fe400078e18ff */
[C---:B------:R-:W-:Y:S02]  /*0490*/  LEA R9, R0.reuse, R9, 0x3 ;  /* 0x0000000900097211 */ /* 0x040fe400078e18ff */
[C---:B------:R-:W-:Y:S02]  /*04a0*/  LEA R11, R0.reuse, R11, 0x3 ;  /* 0x0000000b000b7211 */ /* 0x040fe400078e18ff */
[----:B------:R-:W-:-:S02]  /*04b0*/  LEA R13, R0, R13, 0x3 ;  /* 0x0000000d000d7211 */ /* 0x000fc400078e18ff */
[C---:B------:R-:W-:Y:S02]  /*04c0*/  LEA R15, R0.reuse, R15, 0x3 ;  /* 0x0000000f000f7211 */ /* 0x040fe400078e18ff */
[C---:B------:R-:W-:Y:S02]  /*04d0*/  LEA R23, R0.reuse, R23, 0x3 ;  /* 0x0000001700177211 */ /* 0x040fe400078e18ff */
[----:B------:R-:W-:Y:S02]  /*04e0*/  LEA R27, R0, R27, 0x3 ;  /* 0x0000001b001b7211 */ /* 0x000fe400078e18ff */
[----:B------:R-:W-:Y:S01]  /*04f0*/  IADD3 R6, PT, PT, R6, 0x8, RZ ;  /* 0x0000000806067810 */ /* 0x000fe20007ffe0ff */
[----:B---3--:R-:W-:-:S04]  /*0500*/  FFMA R10, R22, R26, R10 ;  /* 0x0000001a160a7223 */ /* 0x008fc8000000000a */
[----:B----4-:R-:W-:-:S04]  /*0510*/  FFMA R10, R21, R14, R10 ;  /* 0x0000000e150a7223 */ /* 0x010fc8000000000a */
[----:B-----5:R-:W-:-:S04]  /*0520*/  FFMA R10, R25, R12, R10 ;  /* 0x0000000c190a7223 */ /* 0x020fc8000000000a */
[----:B--2---:R-:W-:Y:S01]  /*0530*/  FFMA R10, R17, R28, R10 ;  /* 0x0000001c110a7223 */ /* 0x004fe2000000000a */
[----:B------:R-:W-:Y:S06]  /*0540*/  @P1 BRA `(.L_x_1) ;  /* 0xfffffffc00401947 */ /* 0x000fec000383ffff */
.L_x_0:
[----:B------:R-:W-:Y:S05]  /*0550*/  @!P0 BRA `(.L_x_2) ;  /* 0x0000000000e48947 */ /* 0x000fea0003800000 */
[----:B------:R-:W-:Y:S02]  /*0560*/  ISETP.GE.U32.AND P0, PT, R2, 0x4, PT ;  /* 0x000000040200780c */ /* 0x000fe40003f06070 */
[----:B------:R-:W-:-:S04]  /*0570*/  LOP3.LUT R6, R0, 0x3, RZ, 0xc0, !PT ;  /* 0x0000000300067812 */ /* 0x000fc800078ec0ff */
[----:B------:R-:W-:-:S07]  /*0580*/  ISETP.NE.AND P1, PT, R6, RZ, PT ;  /* 0x000000ff0600720c */ /* 0x000fce0003f25270 */
[----:B------:R-:W-:Y:S06]  /*0590*/  @!P0 BRA `(.L_x_3) ;  /* 0x0000000000648947 */ /* 0x000fec0003800000 */
[----:B------:R-:W1:Y:S01]  /*05a0*/  LDC.64 R8, c[0x0][0x380] ;  /* 0x0000e000ff087b82 */ /* 0x000e620000000a00 */
[----:B------:R-:W-:Y:S01]  /*05b0*/  IMAD R19, R7, R0, R3 ;  /* 0x0000000007137224 */ /* 0x000fe200078e0203 */
[----:B------:R-:W-:-:S04]  /*05c0*/  IADD3 R5, PT, PT, R4, R7, RZ ;  /* 0x0000000704057210 */ /* 0x000fc80007ffe0ff */
[-C--:B------:R-:W-:Y:S02]  /*05d0*/  IADD3 R17, PT, PT, R19, R0.reuse, RZ ;  /* 0x0000000013117210 */ /* 0x080fe40007ffe0ff */
[----:B------:R-:W2:Y:S02]  /*05e0*/  LDC.64 R12, c[0x0][0x388] ;  /* 0x0000e200ff0c7b82 */ /* 0x000ea40000000a00 */
[----:B------:R-:W-:-:S04]  /*05f0*/  IADD3 R15, PT, PT, R17, R0, RZ ;  /* 0x00000000110f7210 */ /* 0x000fc80007ffe0ff */
[----:B------:R-:W-:Y:S01]  /*0600*/  IADD3 R11, PT, PT, R15, R0, RZ ;  /* 0x000000000f0b7210 */ /* 0x000fe20007ffe0ff */
[----:B-1----:R-:W-:-:S04]  /*0610*/  IMAD.WIDE.U32 R18, R19, 0x4, R8 ;  /* 0x0000000413127825 */ /* 0x002fc800078e0008 */
[----:B------:R-:W-:Y:S02]  /*0620*/  IMAD.WIDE.U32 R16, R17, 0x4, R8 ;  /* 0x0000000411107825 */ /* 0x000fe400078e0008 */
[----:B0-----:R-:W3:Y:S02]  /*0630*/  LDG.E R19, desc[UR8][R18.64] ;  /* 0x0000000812137981 */ /* 0x001ee4000c1e1900 */
[----:B--2---:R-:W-:Y:S02]  /*0640*/  IMAD.WIDE R12, R5, 0x4, R12 ;  /* 0x00000004050c7825 */ /* 0x004fe400078e020c */
[----:B------:R-:W2:Y:S02]  /*0650*/  LDG.E R17, desc[UR8][R16.64] ;  /* 0x0000000810117981 */ /* 0x000ea4000c1e1900 */
[--C-:B------:R-:W-:Y:S02]  /*0660*/  IMAD.WIDE.U32 R14, R15, 0x4, R8.reuse ;  /* 0x000000040f0e7825 */ /* 0x100fe400078e0008 */
[----:B------:R-:W3:Y:S02]  /*0670*/  LDG.E R2, desc[UR8][R12.64] ;  /* 0x000000080c027981 */ /* 0x000ee4000c1e1900 */
[----:B------:R-:W-:-:S02]  /*0680*/  IMAD.WIDE.U32 R8, R11, 0x4, R8 ;  /* 0x000000040b087825 */ /* 0x000fc400078e0008 */
[----:B------:R-:W2:Y:S04]  /*0690*/  LDG.E R5, desc[UR8][R12.64+0x4] ;  /* 0x000004080c057981 */ /* 0x000ea8000c1e1900 */
[----:B------:R-:W4:Y:S04]  /*06a0*/  LDG.E R15, desc[UR8][R14.64] ;  /* 0x000000080e0f7981 */ /* 0x000f28000c1e1900 */
[----:B------:R-:W4:Y:S04]  /*06b0*/  LDG.E R11, desc[UR8][R12.64+0x8] ;  /* 0x000008080c0b7981 */ /* 0x000f28000c1e1900 */
[----:B------:R-:W5:Y:S04]  /*06c0*/  LDG.E R9, desc[UR8][R8.64] ;  /* 0x0000000808097981 */ /* 0x000f68000c1e1900 */
[----:B------:R-:W5:Y:S01]  /*06d0*/  LDG.E R20, desc[UR8][R12.64+0xc] ;  /* 0x00000c080c147981 */ /* 0x000f62000c1e1900 */
[----:B------:R-:W-:Y:S01]  /*06e0*/  IADD3 R7, PT, PT, R7, 0x4, RZ ;  /* 0x0000000407077810 */ /* 0x000fe20007ffe0ff */
[----:B---3--:R-:W-:-:S04]  /*06f0*/  FFMA R2, R19, R2, R10 ;  /* 0x0000000213027223 */ /* 0x008fc8000000000a */
[----:B--2---:R-:W-:-:S04]  /*0700*/  FFMA R2, R17, R5, R2 ;  /* 0x0000000511027223 */ /* 0x004fc80000000002 */
[----:B----4-:R-:W-:-:S04]  /*0710*/  FFMA R2, R15, R11, R2 ;  /* 0x0000000b0f027223 */ /* 0x010fc80000000002 */
[----:B-----5:R-:W-:-:S07]  /*0720*/  FFMA R10, R9, R20, R2 ;  /* 0x00000014090a7223 */ /* 0x020fce0000000002 */
.L_x_3:
[----:B------:R-:W-:Y:S05]  /*0730*/  @!P1 BRA `(.L_x_2) ;  /* 0x00000000006c9947 */ /* 0x000fea0003800000 */
[----:B------:R-:W1:Y:S01]  /*0740*/  LDC.64 R18, c[0x0][0x380] ;  /* 0x0000e000ff127b82 */ /* 0x000e620000000a00 */
[----:B------:R-:W-:Y:S02]  /*0750*/  ISETP.NE.AND P0, PT, R6, 0x1, PT ;  /* 0x000000010600780c */ /* 0x000fe40003f05270 */
[----:B------:R-:W-:-:S04]  /*0760*/  LOP3.LUT R2, R0, 0x1, RZ, 0xc0, !PT ;  /* 0x0000000100027812 */ /* 0x000fc800078ec0ff */
[----:B------:R-:W-:Y:S01]  /*0770*/  ISETP.NE.U32.AND P1, PT, R2, 0x1, PT ;  /* 0x000000010200780c */ /* 0x000fe20003f25070 */
[----:B------:R-:W2:Y:S06]  /*0780*/  LDC.64 R8, c[0x0][0x388] ;  /* 0x0000e200ff087b82 */ /* 0x000eac0000000a00 */
[C---:B------:R-:W-:Y:S01]  /*0790*/  @P0 IMAD R17, R7.reuse, R0, R3 ;  /* 0x0000000007110224 */ /* 0x040fe200078e0203 */
[----:B------:R-:W-:Y:S01]  /*07a0*/  @P0 IADD3 R5, PT, PT, R4, R7, RZ ;  /* 0x0000000704050210 */ /* 0x000fe20007ffe0ff */
[----:B------:R-:W3:Y:S01]  /*07b0*/  LDC.64 R14, c[0x0][0x380] ;  /* 0x0000e000ff0e7b82 */ /* 0x000ee20000000a00 */
[----:B------:R-:W-:-:S02]  /*07c0*/  @P0 IADD3 R7, PT, PT, R7, 0x2, RZ ;  /* 0x0000000207070810 */ /* 0x000fc40007ffe0ff */
[----:B------:R-:W-:-:S05]  /*07d0*/  @P0 IADD3 R11, PT, PT, R17, R0, RZ ;  /* 0x00000000110b0210 */ /* 0x000fca0007ffe0ff */
[----:B------:R-:W4:Y:S01]  /*07e0*/  LDC.64 R12, c[0x0][0x388] ;  /* 0x0000e200ff0c7b82 */ /* 0x000f220000000a00 */
[----:B-1----:R-:W-:-:S04]  /*07f0*/  @P0 IMAD.WIDE.U32 R16, R17, 0x4, R18 ;  /* 0x0000000411100825 */ /* 0x002fc800078e0012 */
[----:B------:R-:W-:Y:S02]  /*0800*/  @P0 IMAD.WIDE.U32 R18, R11, 0x4, R18 ;  /* 0x000000040b120825 */ /* 0x000fe400078e0012 */
[----:B0-----:R-:W5:Y:S02]  /*0810*/  @P0 LDG.E R17, desc[UR8][R16.64] ;  /* 0x0000000810110981 */ /* 0x001f64000c1e1900 */
[----:B--2---:R-:W-:Y:S02]  /*0820*/  @P0 IMAD.WIDE R8, R5, 0x4, R8 ;  /* 0x0000000405080825 */ /* 0x004fe400078e0208 */
[----:B------:R-:W2:Y:S02]  /*0830*/  @P0 LDG.E R19, desc[UR8][R18.64] ;  /* 0x0000000812130981 */ /* 0x000ea4000c1e1900 */
[----:B------:R-:W-:Y:S01]  /*0840*/  @!P1 IMAD R5, R7, R0, R3 ;  /* 0x0000000007059224 */ /* 0x000fe200078e0203 */
[----:B------:R-:W-:Y:S01]  /*0850*/  @!P1 IADD3 R7, PT, PT, R4, R7, RZ ;  /* 0x0000000704079210 */ /* 0x000fe20007ffe0ff */
[----:B------:R-:W5:Y:S02]  /*0860*/  @P0 LDG.E R0, desc[UR8][R8.64] ;  /* 0x0000000808000981 */ /* 0x000f64000c1e1900 */
[----:B---3--:R-:W-:-:S02]  /*0870*/  @!P1 IMAD.WIDE.U32 R14, R5, 0x4, R14 ;  /* 0x00000004050e9825 */ /* 0x008fc400078e000e */
[----:B------:R-:W2:Y:S04]  /*0880*/  @P0 LDG.E R2, desc[UR8][R8.64+0x4] ;  /* 0x0000040808020981 */ /* 0x000ea8000c1e1900 */
[----:B------:R-:W3:Y:S01]  /*0890*/  @!P1 LDG.E R15, desc[UR8][R14.64] ;  /* 0x000000080e0f9981 */ /* 0x000ee2000c1e1900 */
[----:B----4-:R-:W-:-:S06]  /*08a0*/  @!P1 IMAD.WIDE R12, R7, 0x4, R12 ;  /* 0x00000004070c9825 */ /* 0x010fcc00078e020c */
[----:B------:R-:W3:Y:S01]  /*08b0*/  @!P1 LDG.E R12, desc[UR8][R12.64] ;  /* 0x000000080c0c9981 */ /* 0x000ee2000c1e1900 */
[----:B-----5:R-:W-:-:S04]  /*08c0*/  @P0 FFMA R0, R17, R0, R10 ;  /* 0x0000000011000223 */ /* 0x020fc8000000000a */
[----:B--2---:R-:W-:-:S04]  /*08d0*/  @P0 FFMA R10, R19, R2, R0 ;  /* 0x00000002130a0223 */ /* 0x004fc80000000000 */
[----:B---3--:R-:W-:-:S07]  /*08e0*/  @!P1 FFMA R10, R15, R12, R10 ;  /* 0x0000000c0f0a9223 */ /* 0x008fce000000000a */
.L_x_2:
[----:B------:R-:W1:Y:S01]  /*08f0*/  LDC.64 R6, c[0x0][0x390] ;  /* 0x0000e400ff067b82 */ /* 0x000e620000000a00 */
[----:B------:R-:W-:-:S05]  /*0900*/  IADD3 R3, PT, PT, R3, R4, RZ ;  /* 0x0000000403037210 */ /* 0x000fca0007ffe0ff */
[----:B-1----:R-:W-:-:S05]  /*0910*/  IMAD.WIDE R2, R3, 0x4, R6 ;  /* 0x0000000403027825 */ /* 0x002fca00078e0206 */
[----:B0-----:R-:W-:Y:S01]  /*0920*/  STG.E desc[UR8][R2.64], R10 ;  /* 0x0000000a02007986 */ /* 0x001fe2000c101908 */
[----:B------:R-:W-:Y:S05]  /*0930*/  EXIT ;  /* 0x000000000000794d */ /* 0x000fea0003800000 */
.L_x_4:
[----:B------:R-:W-:-:S00]  /*0940*/  BRA `(.L_x_4) ;  /* 0xfffffffc00fc7947 */ /* 0x000fc0000383ffff */
[----:B------:R-:W-:-:S00]  /*0950*/  NOP ;  /* 0x0000000000007918 */ /* 0x000fc00000000000 */
        /* <DEDUP_REMOVED lines=10> */
.L_x_5:


//--------------------- .nv.shared.reserved.0     --------------------------
	.section	.nv.shared.reserved.0,"aw",@nobits
	.weak		__nv_reservedSMEM_offset_0_alias
	.size		__nv_reservedSMEM_offset_0_alias, 0, 64
	.other		__nv_reservedSMEM_offset_0_alias,@"STO_CUDA_RESERVED_SHARED STV_DEFAULT"
__nv_reservedSMEM_offset_0_alias:
	.zero		0
	.zero		64


//--------------------- .nv.constant0._Z7matMultPfS_S_i --------------------------
	.section	.nv.constant0._Z7matMultPfS_S_i,"a",@progbits
	.sectionflags	@""
	.align	4
.nv.constant0._Z7matMultPfS_S_i:
	.zero		924


//--------------------- SYMBOLS --------------------------

	.type		.nv.reservedSmem.offset0,@object
	.size		.nv.reservedSmem.offset0,0x4
